	.headerflags	@"EF_CUDA_TEXMODE_UNIFIED EF_CUDA_64BIT_ADDRESS EF_CUDA_ACCELERATORS EF_CUDA_SM90 EF_CUDA_VIRTUAL_SM(EF_CUDA_SM90)"
	.elftype	@"ET_EXEC"


//--------------------- .nv.info                  --------------------------
	.section	.nv.info,"",@"SHT_CUDA_INFO"
	.align	4


	//----- nvinfo : EIATTR_REGCOUNT
	.align		4
        /*0000*/ 	.byte	0x04, 0x2f
        /*0002*/ 	.short	(.L_3 - .L_2)
	.align		4
.L_2:
        /*0004*/ 	.word	index@(triton_poi_fused__native_batch_norm_legit_no_training_21)
        /*0008*/ 	.word	0x00000016


	//----- nvinfo : EIATTR_MIN_STACK_SIZE
	.align		4
.L_3:
        /*000c*/ 	.byte	0x04, 0x12
        /*000e*/ 	.short	(.L_5 - .L_4)
	.align		4
.L_4:
        /*0010*/ 	.word	index@(triton_poi_fused__native_batch_norm_legit_no_training_21)
        /*0014*/ 	.word	0x00000000


	//----- nvinfo : EIATTR_FRAME_SIZE
	.align		4
.L_5:
        /*0018*/ 	.byte	0x04, 0x11
        /*001a*/ 	.short	(.L_7 - .L_6)
	.align		4
.L_6:
        /*001c*/ 	.word	index@(triton_poi_fused__native_batch_norm_legit_no_training_21)
        /*0020*/ 	.word	0x00000000


	//----- nvinfo : EIATTR_MIN_STACK_SIZE
	.align		4
.L_7:
        /*0024*/ 	.byte	0x04, 0x12
        /*0026*/ 	.short	(.L_9 - .L_8)
	.align		4
.L_8:
        /*0028*/ 	.word	index@(triton_poi_fused__native_batch_norm_legit_no_training_21)
        /*002c*/ 	.word	0x00000000
.L_9:


//--------------------- .nv.info.triton_poi_fused__native_batch_norm_legit_no_training_21 --------------------------
	.section	.nv.info.triton_poi_fused__native_batch_norm_legit_no_training_21,"",@"SHT_CUDA_INFO"
	.sectionflags	@""
	.align	4


	//----- nvinfo : EIATTR_CUDA_API_VERSION
	.align		4
        /*0000*/ 	.byte	0x04, 0x37
        /*0002*/ 	.short	(.L_11 - .L_10)
.L_10:
        /*0004*/ 	.word	0x0000007c


	//----- nvinfo : EIATTR_KPARAM_INFO
	.align		4
.L_11:
        /*0008*/ 	.byte	0x04, 0x17
        /*000a*/ 	.short	(.L_13 - .L_12)
.L_12:
        /*000c*/ 	.word	0x00000000
        /*0010*/ 	.short	0x0006
        /*0012*/ 	.short	0x0030
        /*0014*/ 	.byte	0x00, 0xf0, 0x11, 0x00


	//----- nvinfo : EIATTR_KPARAM_INFO
	.align		4
.L_13:
        /*0018*/ 	.byte	0x04, 0x17
        /*001a*/ 	.short	(.L_15 - .L_14)
.L_14:
        /*001c*/ 	.word	0x00000000
        /*0020*/ 	.short	0x0005
        /*0022*/ 	.short	0x0028
        /*0024*/ 	.byte	0x00, 0xf4, 0x21, 0x00


	//----- nvinfo : EIATTR_KPARAM_INFO
	.align		4
.L_15:
        /*0028*/ 	.byte	0x04, 0x17
        /*002a*/ 	.short	(.L_17 - .L_16)
.L_16:
        /*002c*/ 	.word	0x00000000
        /*0030*/ 	.short	0x0004
        /*0032*/ 	.short	0x0020
        /*0034*/ 	.byte	0x00, 0xf4, 0x21, 0x00


	//----- nvinfo : EIATTR_KPARAM_INFO
	.align		4
.L_17:
        /*0038*/ 	.byte	0x04, 0x17
        /*003a*/ 	.short	(.L_19 - .L_18)
.L_18:
        /*003c*/ 	.word	0x00000000
        /*0040*/ 	.short	0x0003
        /*0042*/ 	.short	0x0018
        /*0044*/ 	.byte	0x00, 0xf4, 0x21, 0x00


	//----- nvinfo : EIATTR_KPARAM_INFO
	.align		4
.L_19:
        /*0048*/ 	.byte	0x04, 0x17
        /*004a*/ 	.short	(.L_21 - .L_20)
.L_20:
        /*004c*/ 	.word	0x00000000
        /*0050*/ 	.short	0x0002
        /*0052*/ 	.short	0x0010
        /*0054*/ 	.byte	0x00, 0xf4, 0x21, 0x00


	//----- nvinfo : EIATTR_KPARAM_INFO
	.align		4
.L_21:
        /*0058*/ 	.byte	0x04, 0x17
        /*005a*/ 	.short	(.L_23 - .L_22)
.L_22:
        /*005c*/ 	.word	0x00000000
        /*0060*/ 	.short	0x0001
        /*0062*/ 	.short	0x0008
        /*0064*/ 	.byte	0x00, 0xf4, 0x21, 0x00


	//----- nvinfo : EIATTR_KPARAM_INFO
	.align		4
.L_23:
        /*0068*/ 	.byte	0x04, 0x17
        /*006a*/ 	.short	(.L_25 - .L_24)
.L_24:
        /*006c*/ 	.word	0x00000000
        /*0070*/ 	.short	0x0000
        /*0072*/ 	.short	0x0000
        /*0074*/ 	.byte	0x00, 0xf4, 0x21, 0x00


	//----- nvinfo : EIATTR_SPARSE_MMA_MASK
	.align		4
.L_25:
        /*0078*/ 	.byte	0x03, 0x50
        /*007a*/ 	.short	0x0000


	//----- nvinfo : EIATTR_MAXREG_COUNT
	.align		4
        /*007c*/ 	.byte	0x03, 0x1b
        /*007e*/ 	.short	0x00ff


	//----- nvinfo : EIATTR_EXIT_INSTR_OFFSETS
	.align		4
        /*0080*/ 	.byte	0x04, 0x1c
        /*0082*/ 	.short	(.L_27 - .L_26)


	//   ....[0]....
.L_26:
        /*0084*/ 	.word	0x00000450


	//   ....[1]....
        /*0088*/ 	.word	0x00000470


	//----- nvinfo : EIATTR_REQNTID
	.align		4
.L_27:
        /*008c*/ 	.byte	0x04, 0x10
        /*008e*/ 	.short	(.L_29 - .L_28)
.L_28:
        /*0090*/ 	.word	0x00000080
        /*0094*/ 	.word	0x00000001
        /*0098*/ 	.word	0x00000001


	//----- nvinfo : EIATTR_CBANK_PARAM_SIZE
	.align		4
.L_29:
        /*009c*/ 	.byte	0x03, 0x19
        /*009e*/ 	.short	0x0034


	//----- nvinfo : EIATTR_PARAM_CBANK
	.align		4
        /*00a0*/ 	.byte	0x04, 0x0a
        /*00a2*/ 	.short	(.L_31 - .L_30)
	.align		4
.L_30:
        /*00a4*/ 	.word	index@(.nv.constant0.triton_poi_fused__native_batch_norm_legit_no_training_21)
        /*00a8*/ 	.short	0x0210
        /*00aa*/ 	.short	0x0034


	//----- nvinfo : EIATTR_SW_WAR
	.align		4
.L_31:
        /*00ac*/ 	.byte	0x04, 0x36
        /*00ae*/ 	.short	(.L_33 - .L_32)
.L_32:
        /*00b0*/ 	.word	0x00000008
.L_33:


//--------------------- .nv.callgraph             --------------------------
	.section	.nv.callgraph,"",@"SHT_CUDA_CALLGRAPH"
	.align	4
	.sectionentsize	8
	.align		4
        /*0000*/ 	.word	0x00000000
	.align		4
        /*0004*/ 	.word	0xffffffff
	.align		4
        /*0008*/ 	.word	0x00000000
	.align		4
        /*000c*/ 	.word	0xfffffffe
	.align		4
        /*0010*/ 	.word	0x00000000
	.align		4
        /*0014*/ 	.word	0xfffffffd
	.align		4
        /*0018*/ 	.word	0x00000000
	.align		4
        /*001c*/ 	.word	0xfffffffc


//--------------------- .nv.constant4             --------------------------
	.section	.nv.constant4,"a",@progbits
	.align	8
	.align		8
.nv.constant4:
        /*0000*/ 	.dword	_$_str
	.align		8
        /*0008*/ 	.dword	_$_str_$_2


//--------------------- .text.triton_poi_fused__native_batch_norm_legit_no_training_21 --------------------------
	.section	.text.triton_poi_fused__native_batch_norm_legit_no_training_21,"ax",@progbits
	.align	128
        .global         triton_poi_fused__native_batch_norm_legit_no_training_21
        .type           triton_poi_fused__native_batch_norm_legit_no_training_21,@function
        .size           triton_poi_fused__native_batch_norm_legit_no_training_21,(.L_x_1 - triton_poi_fused__native_batch_norm_legit_no_training_21)
        .other          triton_poi_fused__native_batch_norm_legit_no_training_21,@"STO_CUDA_ENTRY STV_DEFAULT"
triton_poi_fused__native_batch_norm_legit_no_training_21:
.text.triton_poi_fused__native_batch_norm_legit_no_training_21:
[----:B------:R-:W0:Y:S01]  /*0000*/  LDC R1, c[0x0][0x28] ;  /* 0x00000a00ff017b82 */ /* 0x000e220000000800 */
[----:B------:R-:W1:Y:S07]  /*0010*/  S2R R0, SR_TID.X ;  /* 0x0000000000007919 */ /* 0x000e6e0000002100 */
[----:B------:R-:W2:Y:S01]  /*0020*/  LDC.64 R8, c[0x0][0x220] ;  /* 0x00008800ff087b82 */ /* 0x000ea20000000a00 */
[----:B------:R-:W-:Y:S01]  /*0030*/  ULDC.64 UR4, c[0x0][0x208] ;  /* 0x0000820000047ab9 */ /* 0x000fe20000000a00 */
[----:B------:R-:W3:Y:S06]  /*0040*/  S2R R5, SR_CTAID.X ;  /* 0x0000000000057919 */ /* 0x000eec0000002500 */
[----:B------:R-:W4:Y:S08]  /*0050*/  LDC.64 R14, c[0x0][0x218] ;  /* 0x00008600ff0e7b82 */ /* 0x000f300000000a00 */
[----:B------:R-:W5:Y:S08]  /*0060*/  LDC.64 R12, c[0x0][0x210] ;  /* 0x00008400ff0c7b82 */ /* 0x000f700000000a00 */
[----:B------:R-:W4:Y:S01]  /*0070*/  LDC.64 R16, c[0x0][0x228] ;  /* 0x00008a00ff107b82 */ /* 0x000f220000000a00 */
[----:B-1----:R-:W-:-:S07]  /*0080*/  SHF.L.U32 R0, R0, 0x1, RZ ;  /* 0x0000000100007819 */ /* 0x002fce00000006ff */
[----:B------:R-:W1:Y:S01]  /*0090*/  LDC.64 R18, c[0x0][0x230] ;  /* 0x00008c00ff127b82 */ /* 0x000e620000000a00 */
[----:B---3--:R-:W-:Y:S02]  /*00a0*/  SHF.R.S32.HI R3, RZ, 0x17, R5 ;  /* 0x00000017ff037819 */ /* 0x008fe40000011405 */
[----:B------:R-:W-:Y:S02]  /*00b0*/  LOP3.LUT R0, R0, 0xfe, RZ, 0xc0, !PT ;  /* 0x000000fe00007812 */ /* 0x000fe400078ec0ff */
[----:B------:R-:W-:Y:S02]  /*00c0*/  SGXT R3, R3, 0x1 ;  /* 0x000000010303781a */ /* 0x000fe40000000200 */
[----:B------:R-:W-:Y:S02]  /*00d0*/  LEA R0, R5, R0, 0x8 ;  /* 0x0000000005007211 */ /* 0x000fe400078e40ff */
[----:B------:R-:W-:Y:S02]  /*00e0*/  CS2R R4, SRZ ;  /* 0x0000000000047805 */ /* 0x000fe4000001ff00 */
[----:B------:R-:W-:-:S02]  /*00f0*/  LEA.HI R3, R3, R0, RZ, 0x2 ;  /* 0x0000000003037211 */ /* 0x000fc400078f10ff */
[----:B------:R-:W-:Y:S02]  /*0100*/  ISETP.GE.AND P4, PT, R0, 0x400, PT ;  /* 0x000004000000780c */ /* 0x000fe40003f86270 */
[--C-:B------:R-:W-:Y:S02]  /*0110*/  SHF.R.S32.HI R2, RZ, 0x2, R3.reuse ;  /* 0x00000002ff027819 */ /* 0x100fe40000011403 */
[----:B------:R-:W-:-:S04]  /*0120*/  SHF.R.S32.HI R3, RZ, 0x1f, R3 ;  /* 0x0000001fff037819 */ /* 0x000fc80000011403 */
[----:B------:R-:W-:-:S04]  /*0130*/  LEA.HI R3, R3, R2, RZ, 0x6 ;  /* 0x0000000203037211 */ /* 0x000fc800078f30ff */
[----:B------:R-:W-:-:S04]  /*0140*/  LOP3.LUT R3, R3, 0xffffffc0, RZ, 0xc0, !PT ;  /* 0xffffffc003037812 */ /* 0x000fc800078ec0ff */
[----:B------:R-:W-:-:S05]  /*0150*/  IADD3 R11, R2, -R3, RZ ;  /* 0x80000003020b7210 */ /* 0x000fca0007ffe0ff */
[----:B--2---:R-:W-:-:S05]  /*0160*/  IMAD.WIDE R8, R11, 0x4, R8 ;  /* 0x000000040b087825 */ /* 0x004fca00078e0208 */
[----:B------:R-:W2:Y:S04]  /*0170*/  @!P4 LDG.E.EL R4, desc[UR4][R8.64] ;  /* 0x000000040804c981 */ /* 0x000ea8000c2e1900 */
[----:B------:R3:W2:Y:S01]  /*0180*/  @!P4 LDG.E.EL R5, desc[UR4][R8.64] ;  /* 0x000000040805c981 */ /* 0x0006a2000c2e1900 */
[----:B------:R-:W-:Y:S02]  /*0190*/  CS2R R6, SRZ ;  /* 0x0000000000067805 */ /* 0x000fe4000001ff00 */
[----:B------:R-:W-:Y:S01]  /*01a0*/  CS2R R2, SRZ ;  /* 0x0000000000027805 */ /* 0x000fe2000001ff00 */
[----:B----4-:R-:W-:-:S04]  /*01b0*/  IMAD.WIDE R14, R11, 0x4, R14 ;  /* 0x000000040b0e7825 */ /* 0x010fc800078e020e */
[----:B-----5:R-:W-:Y:S01]  /*01c0*/  IMAD.WIDE R12, R0, 0x4, R12 ;  /* 0x00000004000c7825 */ /* 0x020fe200078e020c */
[----:B------:R-:W4:Y:S04]  /*01d0*/  @!P4 LDG.E.EL R6, desc[UR4][R14.64] ;  /* 0x000000040e06c981 */ /* 0x000f28000c2e1900 */
[----:B------:R-:W4:Y:S01]  /*01e0*/  @!P4 LDG.E.64 R2, desc[UR4][R12.64] ;  /* 0x000000040c02c981 */ /* 0x000f22000c1e1b00 */
[C---:B0-----:R-:W-:Y:S01]  /*01f0*/  IMAD.WIDE R16, R11.reuse, 0x4, R16 ;  /* 0x000000040b107825 */ /* 0x041fe200078e0210 */
[----:B---3--:R-:W-:Y:S02]  /*0200*/  CS2R R8, SRZ ;  /* 0x0000000000087805 */ /* 0x008fe4000001ff00 */
[----:B------:R0:W3:Y:S01]  /*0210*/  @!P4 LDG.E.EL R7, desc[UR4][R14.64] ;  /* 0x000000040e07c981 */ /* 0x0000e2000c2e1900 */
[----:B-1----:R-:W-:Y:S01]  /*0220*/  IMAD.WIDE R18, R11, 0x4, R18 ;  /* 0x000000040b127825 */ /* 0x002fe200078e0212 */
[----:B------:R-:W-:-:S04]  /*0230*/  CS2R R10, SRZ ;  /* 0x00000000000a7805 */ /* 0x000fc8000001ff00 */
[----:B------:R-:W5:Y:S04]  /*0240*/  @!P4 LDG.E.EL R8, desc[UR4][R18.64] ;  /* 0x000000041208c981 */ /* 0x000f68000c2e1900 */
[----:B------:R-:W5:Y:S04]  /*0250*/  @!P4 LDG.E.EL R11, desc[UR4][R16.64] ;  /* 0x00000004100bc981 */ /* 0x000f68000c2e1900 */
[----:B------:R-:W3:Y:S04]  /*0260*/  @!P4 LDG.E.EL R10, desc[UR4][R16.64] ;  /* 0x00000004100ac981 */ /* 0x000ee8000c2e1900 */
[----:B------:R-:W3:Y:S01]  /*0270*/  @!P4 LDG.E.EL R9, desc[UR4][R18.64] ;  /* 0x000000041209c981 */ /* 0x000ee2000c2e1900 */
[----:B0-----:R-:W-:Y:S01]  /*0280*/  HFMA2.MMA R15, -RZ, RZ, 1.625, 0 ;  /* 0x3e800000ff0f7435 */ /* 0x001fe200000001ff */
[----:B--2---:R-:W-:Y:S01]  /*0290*/  FADD R4, R4, 9.9999997473787516356e-06 ;  /* 0x3727c5ac04047421 */ /* 0x004fe20000000000 */
[----:B------:R-:W-:-:S03]  /*02a0*/  FADD R12, R5, 9.9999997473787516356e-06 ;  /* 0x3727c5ac050c7421 */ /* 0x000fc60000000000 */
[----:B------:R0:W1:Y:S08]  /*02b0*/  MUFU.SQRT R13, R4 ;  /* 0x00000004000d7308 */ /* 0x0000700000002000 */
[----:B------:R-:W2:Y:S01]  /*02c0*/  MUFU.SQRT R14, R12 ;  /* 0x0000000c000e7308 */ /* 0x000ea20000002000 */
[----:B0-----:R-:W0:Y:S01]  /*02d0*/  LDC.64 R4, c[0x0][0x238] ;  /* 0x00008e00ff047b82 */ /* 0x001e220000000a00 */
[----:B-1----:R-:W-:-:S02]  /*02e0*/  FSETP.GT.AND P0, PT, R13, 8.50705917302346158658e+37, PT ;  /* 0x7e8000000d00780b */ /* 0x002fc40003f04000 */
[----:B------:R-:W-:Y:S02]  /*02f0*/  FSETP.GEU.AND P2, PT, R13, 1.175494350822287508e-38, PT ;  /* 0x008000000d00780b */ /* 0x000fe40003f4e000 */
[C---:B--2---:R-:W-:Y:S02]  /*0300*/  FSETP.GT.AND P1, PT, R14.reuse, 8.50705917302346158658e+37, PT ;  /* 0x7e8000000e00780b */ /* 0x044fe40003f24000 */
[----:B------:R-:W-:-:S07]  /*0310*/  FSETP.GEU.AND P3, PT, R14, 1.175494350822287508e-38, PT ;  /* 0x008000000e00780b */ /* 0x000fce0003f6e000 */
[----:B------:R-:W-:-:S04]  /*0320*/  @P0 FMUL R13, R13, 0.25 ;  /* 0x3e8000000d0d0820 */ /* 0x000fc80000400000 */
[----:B------:R-:W-:Y:S01]  /*0330*/  @!P2 FMUL R13, R13, 16777216 ;  /* 0x4b8000000d0da820 */ /* 0x000fe20000400000 */
[----:B------:R-:W-:-:S04]  /*0340*/  @P1 FMUL R14, R14, 0.25 ;  /* 0x3e8000000e0e1820 */ /* 0x000fc80000400000 */
[----:B------:R-:W-:Y:S01]  /*0350*/  @!P3 FMUL R14, R14, 16777216 ;  /* 0x4b8000000e0eb820 */ /* 0x000fe20000400000 */
[----:B------:R-:W1:Y:S01]  /*0360*/  MUFU.RCP R13, R13 ;  /* 0x0000000d000d7308 */ /* 0x000e620000001000 */
[----:B------:R-:W-:-:S07]  /*0370*/  FSEL R12, R15, 1, P0 ;  /* 0x3f8000000f0c7808 */ /* 0x000fce0000000000 */
[----:B------:R-:W2:Y:S01]  /*0380*/  MUFU.RCP R14, R14 ;  /* 0x0000000e000e7308 */ /* 0x000ea20000001000 */
[----:B------:R-:W-:Y:S01]  /*0390*/  FSEL R15, R15, 1, P1 ;  /* 0x3f8000000f0f7808 */ /* 0x000fe20000800000 */
[----:B------:R-:W-:Y:S01]  /*03a0*/  @!P2 FMUL R12, R12, 16777216 ;  /* 0x4b8000000c0ca820 */ /* 0x000fe20000400000 */
[----:B----4-:R-:W-:-:S03]  /*03b0*/  FADD R3, -R6, R3 ;  /* 0x0000000306037221 */ /* 0x010fc60000000100 */
[----:B------:R-:W-:Y:S01]  /*03c0*/  @!P3 FMUL R15, R15, 16777216 ;  /* 0x4b8000000f0fb820 */ /* 0x000fe20000400000 */
[----:B---3--:R-:W-:Y:S01]  /*03d0*/  FADD R2, -R7, R2 ;  /* 0x0000000207027221 */ /* 0x008fe20000000100 */
[----:B-1----:R-:W-:Y:S02]  /*03e0*/  FMUL R13, R13, R12 ;  /* 0x0000000c0d0d7220 */ /* 0x002fe40000400000 */
[----:B--2---:R-:W-:Y:S02]  /*03f0*/  FMUL R6, R14, R15 ;  /* 0x0000000f0e067220 */ /* 0x004fe40000400000 */
[----:B------:R-:W-:Y:S02]  /*0400*/  FMUL R13, R2, R13 ;  /* 0x0000000d020d7220 */ /* 0x000fe40000400000 */
[----:B------:R-:W-:Y:S01]  /*0410*/  FMUL R6, R3, R6 ;  /* 0x0000000603067220 */ /* 0x000fe20000400000 */
[----:B0-----:R-:W-:-:S04]  /*0420*/  IMAD.WIDE R4, R0, 0x4, R4 ;  /* 0x0000000400047825 */ /* 0x001fc800078e0204 */
[----:B-----5:R-:W-:Y:S01]  /*0430*/  FFMA R8, R13, R11, R8 ;  /* 0x0000000b0d087223 */ /* 0x020fe20000000008 */
[----:B------:R-:W-:Y:S01]  /*0440*/  FFMA R9, R6, R10, R9 ;  /* 0x0000000a06097223 */ /* 0x000fe20000000009 */
[----:B------:R-:W-:Y:S06]  /*0450*/  @P4 EXIT ;  /* 0x000000000000494d */ /* 0x000fec0003800000 */
[----:B------:R-:W-:Y:S01]  /*0460*/  STG.E.64 desc[UR4][R4.64], R8 ;  /* 0x0000000804007986 */ /* 0x000fe2000c101b04 */
[----:B------:R-:W-:Y:S05]  /*0470*/  EXIT ;  /* 0x000000000000794d */ /* 0x000fea0003800000 */
.L_x_0:
[----:B------:R-:W-:-:S00]  /*0480*/  BRA `(.L_x_0) ;  /* 0xfffffffc00fc7947 */ /* 0x000fc0000383ffff */
[----:B------:R-:W-:-:S00]  /*0490*/  NOP ;  /* 0x0000000000007918 */ /* 0x000fc00000000000 */
        /* <DEDUP_REMOVED lines=14> */
.L_x_1:


//--------------------- .nv.global.init           --------------------------
	.section	.nv.global.init,"aw",@progbits
.nv.global.init:
	.type		_$_str,@object
	.size		_$_str,(_$_str_$_2 - _$_str)
_$_str:
        /*0000*/ 	.byte	0x5f, 0x5f, 0x43, 0x55, 0x44, 0x41, 0x5f, 0x46, 0x54, 0x5a, 0x00
	.type		_$_str_$_2,@object
	.size		_$_str_$_2,(.L_1 - _$_str_$_2)
_$_str_$_2:
        /*000b*/ 	.byte	0x5f, 0x5f, 0x43, 0x55, 0x44, 0x41, 0x5f, 0x50, 0x52, 0x45, 0x43, 0x5f, 0x53, 0x51, 0x52, 0x54
        /*001b*/ 	.byte	0x00
.L_1:


//--------------------- .nv.constant0.triton_poi_fused__native_batch_norm_legit_no_training_21 --------------------------
	.section	.nv.constant0.triton_poi_fused__native_batch_norm_legit_no_training_21,"a",@progbits
	.sectionflags	@""
	.align	4
.nv.constant0.triton_poi_fused__native_batch_norm_legit_no_training_21:
	.zero		580
